//
// Generated by NVIDIA NVVM Compiler
//
// Compiler Build ID: CL-36424714
// Cuda compilation tools, release 13.0, V13.0.88
// Based on NVVM 20.0.0
//

.version 9.0
.target sm_100
.address_size 64

	// .globl	_Z20matrixMultiplyGlobalPKdS0_Pdi
// _ZZ15matrixMulSharedPdS_S_iE4Asub has been demoted
// _ZZ15matrixMulSharedPdS_S_iE4Bsub has been demoted

.visible .entry _Z20matrixMultiplyGlobalPKdS0_Pdi(
	.param .u64 .ptr .align 1 _Z20matrixMultiplyGlobalPKdS0_Pdi_param_0,
	.param .u64 .ptr .align 1 _Z20matrixMultiplyGlobalPKdS0_Pdi_param_1,
	.param .u64 .ptr .align 1 _Z20matrixMultiplyGlobalPKdS0_Pdi_param_2,
	.param .u32 _Z20matrixMultiplyGlobalPKdS0_Pdi_param_3
)
{
	.reg .pred 	%p<10>;
	.reg .b32 	%r<76>;
	.reg .b64 	%rd<55>;
	.reg .b64 	%fd<67>;

	ld.param.u64 	%rd7, [_Z20matrixMultiplyGlobalPKdS0_Pdi_param_0];
	ld.param.u64 	%rd8, [_Z20matrixMultiplyGlobalPKdS0_Pdi_param_1];
	ld.param.u32 	%r43, [_Z20matrixMultiplyGlobalPKdS0_Pdi_param_3];
	cvta.to.global.u64 	%rd1, %rd8;
	cvta.to.global.u64 	%rd2, %rd7;
	mov.u32 	%r1, %ctaid.y;
	mov.u32 	%r2, %ntid.y;
	mul.lo.s32 	%r3, %r1, %r2;
	mov.u32 	%r4, %tid.y;
	add.s32 	%r5, %r3, %r4;
	mov.u32 	%r44, %ctaid.x;
	mov.u32 	%r45, %ntid.x;
	mov.u32 	%r46, %tid.x;
	mad.lo.s32 	%r6, %r44, %r45, %r46;
	max.s32 	%r47, %r5, %r6;
	setp.ge.s32 	%p1, %r47, %r43;
	@%p1 bra 	$L__BB0_13;
	mul.lo.s32 	%r7, %r43, %r6;
	and.b32  	%r8, %r43, 7;
	setp.lt.u32 	%p2, %r43, 8;
	mov.f64 	%fd66, 0d0000000000000000;
	mov.b32 	%r74, 0;
	@%p2 bra 	$L__BB0_4;
	and.b32  	%r74, %r43, 2147483640;
	neg.s32 	%r72, %r74;
	mul.wide.u32 	%rd9, %r2, %r1;
	cvt.u64.u32 	%rd10, %r4;
	add.s64 	%rd11, %rd9, %rd10;
	shl.b64 	%rd12, %rd11, 3;
	add.s64 	%rd54, %rd2, %rd12;
	shl.b32 	%r11, %r43, 3;
	mad.lo.s32 	%r71, %r43, 7, %r5;
	mad.lo.s32 	%r70, %r43, 6, %r5;
	mad.lo.s32 	%r69, %r43, 5, %r5;
	shl.b32 	%r49, %r43, 2;
	add.s32 	%r68, %r5, %r49;
	mad.lo.s32 	%r67, %r43, 3, %r5;
	shl.b32 	%r50, %r43, 1;
	add.s32 	%r66, %r5, %r50;
	add.s32 	%r51, %r4, %r43;
	add.s32 	%r64, %r51, %r3;
	mov.f64 	%fd66, 0d0000000000000000;
	mul.wide.u32 	%rd29, %r11, 8;
	mov.u32 	%r65, %r7;
$L__BB0_3:
	.pragma "nounroll";
	mul.wide.s32 	%rd13, %r65, 8;
	add.s64 	%rd14, %rd1, %rd13;
	ld.global.f64 	%fd16, [%rd54];
	ld.global.f64 	%fd17, [%rd14];
	fma.rn.f64 	%fd18, %fd16, %fd17, %fd66;
	mul.wide.u32 	%rd15, %r64, 8;
	add.s64 	%rd16, %rd2, %rd15;
	ld.global.f64 	%fd19, [%rd16];
	ld.global.f64 	%fd20, [%rd14+8];
	fma.rn.f64 	%fd21, %fd19, %fd20, %fd18;
	mul.wide.u32 	%rd17, %r66, 8;
	add.s64 	%rd18, %rd2, %rd17;
	ld.global.f64 	%fd22, [%rd18];
	ld.global.f64 	%fd23, [%rd14+16];
	fma.rn.f64 	%fd24, %fd22, %fd23, %fd21;
	mul.wide.u32 	%rd19, %r67, 8;
	add.s64 	%rd20, %rd2, %rd19;
	ld.global.f64 	%fd25, [%rd20];
	ld.global.f64 	%fd26, [%rd14+24];
	fma.rn.f64 	%fd27, %fd25, %fd26, %fd24;
	mul.wide.u32 	%rd21, %r68, 8;
	add.s64 	%rd22, %rd2, %rd21;
	ld.global.f64 	%fd28, [%rd22];
	ld.global.f64 	%fd29, [%rd14+32];
	fma.rn.f64 	%fd30, %fd28, %fd29, %fd27;
	mul.wide.u32 	%rd23, %r69, 8;
	add.s64 	%rd24, %rd2, %rd23;
	ld.global.f64 	%fd31, [%rd24];
	ld.global.f64 	%fd32, [%rd14+40];
	fma.rn.f64 	%fd33, %fd31, %fd32, %fd30;
	mul.wide.u32 	%rd25, %r70, 8;
	add.s64 	%rd26, %rd2, %rd25;
	ld.global.f64 	%fd34, [%rd26];
	ld.global.f64 	%fd35, [%rd14+48];
	fma.rn.f64 	%fd36, %fd34, %fd35, %fd33;
	mul.wide.u32 	%rd27, %r71, 8;
	add.s64 	%rd28, %rd2, %rd27;
	ld.global.f64 	%fd37, [%rd28];
	ld.global.f64 	%fd38, [%rd14+56];
	fma.rn.f64 	%fd66, %fd37, %fd38, %fd36;
	add.s32 	%r72, %r72, 8;
	add.s64 	%rd54, %rd54, %rd29;
	add.s32 	%r71, %r71, %r11;
	add.s32 	%r70, %r70, %r11;
	add.s32 	%r69, %r69, %r11;
	add.s32 	%r68, %r68, %r11;
	add.s32 	%r67, %r67, %r11;
	add.s32 	%r66, %r66, %r11;
	add.s32 	%r65, %r65, 8;
	add.s32 	%r64, %r64, %r11;
	setp.ne.s32 	%p3, %r72, 0;
	@%p3 bra 	$L__BB0_3;
$L__BB0_4:
	setp.eq.s32 	%p4, %r8, 0;
	@%p4 bra 	$L__BB0_12;
	and.b32  	%r38, %r43, 3;
	setp.lt.u32 	%p5, %r8, 4;
	@%p5 bra 	$L__BB0_7;
	mad.lo.s32 	%r52, %r74, %r43, %r5;
	mul.wide.u32 	%rd30, %r52, 8;
	add.s64 	%rd31, %rd2, %rd30;
	ld.global.f64 	%fd40, [%rd31];
	add.s32 	%r53, %r74, %r7;
	mul.wide.s32 	%rd32, %r53, 8;
	add.s64 	%rd33, %rd1, %rd32;
	ld.global.f64 	%fd41, [%rd33];
	fma.rn.f64 	%fd42, %fd40, %fd41, %fd66;
	add.s32 	%r54, %r52, %r43;
	mul.wide.u32 	%rd34, %r54, 8;
	add.s64 	%rd35, %rd2, %rd34;
	ld.global.f64 	%fd43, [%rd35];
	ld.global.f64 	%fd44, [%rd33+8];
	fma.rn.f64 	%fd45, %fd43, %fd44, %fd42;
	add.s32 	%r55, %r54, %r43;
	mul.wide.u32 	%rd36, %r55, 8;
	add.s64 	%rd37, %rd2, %rd36;
	ld.global.f64 	%fd46, [%rd37];
	ld.global.f64 	%fd47, [%rd33+16];
	fma.rn.f64 	%fd48, %fd46, %fd47, %fd45;
	add.s32 	%r56, %r55, %r43;
	mul.wide.u32 	%rd38, %r56, 8;
	add.s64 	%rd39, %rd2, %rd38;
	ld.global.f64 	%fd49, [%rd39];
	ld.global.f64 	%fd50, [%rd33+24];
	fma.rn.f64 	%fd66, %fd49, %fd50, %fd48;
	add.s32 	%r74, %r74, 4;
$L__BB0_7:
	setp.eq.s32 	%p6, %r38, 0;
	@%p6 bra 	$L__BB0_12;
	setp.eq.s32 	%p7, %r38, 1;
	@%p7 bra 	$L__BB0_10;
	mad.lo.s32 	%r57, %r74, %r43, %r5;
	mul.wide.u32 	%rd40, %r57, 8;
	add.s64 	%rd41, %rd2, %rd40;
	ld.global.f64 	%fd52, [%rd41];
	add.s32 	%r58, %r74, %r7;
	mul.wide.s32 	%rd42, %r58, 8;
	add.s64 	%rd43, %rd1, %rd42;
	ld.global.f64 	%fd53, [%rd43];
	fma.rn.f64 	%fd54, %fd52, %fd53, %fd66;
	add.s32 	%r59, %r57, %r43;
	mul.wide.u32 	%rd44, %r59, 8;
	add.s64 	%rd45, %rd2, %rd44;
	ld.global.f64 	%fd55, [%rd45];
	ld.global.f64 	%fd56, [%rd43+8];
	fma.rn.f64 	%fd66, %fd55, %fd56, %fd54;
	add.s32 	%r74, %r74, 2;
$L__BB0_10:
	and.b32  	%r60, %r43, 1;
	setp.eq.b32 	%p8, %r60, 1;
	not.pred 	%p9, %p8;
	@%p9 bra 	$L__BB0_12;
	mad.lo.s32 	%r61, %r74, %r43, %r5;
	mul.wide.u32 	%rd46, %r61, 8;
	add.s64 	%rd47, %rd2, %rd46;
	ld.global.f64 	%fd57, [%rd47];
	add.s32 	%r62, %r74, %r7;
	mul.wide.s32 	%rd48, %r62, 8;
	add.s64 	%rd49, %rd1, %rd48;
	ld.global.f64 	%fd58, [%rd49];
	fma.rn.f64 	%fd66, %fd57, %fd58, %fd66;
$L__BB0_12:
	ld.param.u64 	%rd53, [_Z20matrixMultiplyGlobalPKdS0_Pdi_param_2];
	add.s32 	%r63, %r7, %r5;
	cvta.to.global.u64 	%rd50, %rd53;
	mul.wide.s32 	%rd51, %r63, 8;
	add.s64 	%rd52, %rd50, %rd51;
	st.global.f64 	[%rd52], %fd66;
$L__BB0_13:
	ret;

}
	// .globl	_Z15matrixMulSharedPdS_S_i
.visible .entry _Z15matrixMulSharedPdS_S_i(
	.param .u64 .ptr .align 1 _Z15matrixMulSharedPdS_S_i_param_0,
	.param .u64 .ptr .align 1 _Z15matrixMulSharedPdS_S_i_param_1,
	.param .u64 .ptr .align 1 _Z15matrixMulSharedPdS_S_i_param_2,
	.param .u32 _Z15matrixMulSharedPdS_S_i_param_3
)
{
	.reg .pred 	%p<8>;
	.reg .b32 	%r<43>;
	.reg .b64 	%rd<13>;
	.reg .b64 	%fd<63>;
	// demoted variable
	.shared .align 8 .b8 _ZZ15matrixMulSharedPdS_S_iE4Asub[2048];
	// demoted variable
	.shared .align 8 .b8 _ZZ15matrixMulSharedPdS_S_iE4Bsub[2048];
	ld.param.u64 	%rd4, [_Z15matrixMulSharedPdS_S_i_param_0];
	ld.param.u64 	%rd5, [_Z15matrixMulSharedPdS_S_i_param_1];
	ld.param.u64 	%rd6, [_Z15matrixMulSharedPdS_S_i_param_2];
	ld.param.u32 	%r24, [_Z15matrixMulSharedPdS_S_i_param_3];
	mov.u32 	%r38, %tid.x;
	mov.u32 	%r40, %tid.y;
	mov.u32 	%r25, %ctaid.y;
	shl.b32 	%r3, %r25, 4;
	add.s32 	%r4, %r3, %r40;
	mov.u32 	%r26, %ctaid.x;
	shl.b32 	%r27, %r26, 4;
	add.s32 	%r5, %r27, %r38;
	setp.lt.s32 	%p1, %r24, 1;
	mov.f64 	%fd62, 0d0000000000000000;
	@%p1 bra 	$L__BB1_7;
	add.s32 	%r28, %r24, 15;
	shr.u32 	%r29, %r28, 4;
	shl.b32 	%r30, %r40, 7;
	mov.u32 	%r31, _ZZ15matrixMulSharedPdS_S_iE4Asub;
	add.s32 	%r6, %r31, %r30;
	shl.b32 	%r32, %r38, 3;
	add.s32 	%r7, %r6, %r32;
	mov.u32 	%r33, _ZZ15matrixMulSharedPdS_S_iE4Bsub;
	add.s32 	%r9, %r33, %r32;
	add.s32 	%r8, %r9, %r30;
	neg.s32 	%r42, %r29;
	mad.lo.s32 	%r41, %r24, %r5, %r40;
	mad.lo.s32 	%r34, %r38, %r24, %r40;
	add.s32 	%r39, %r34, %r3;
	shl.b32 	%r13, %r24, 4;
	cvta.to.global.u64 	%rd1, %rd4;
	cvta.to.global.u64 	%rd2, %rd5;
	mov.f64 	%fd62, 0d0000000000000000;
$L__BB1_2:
	setp.ge.u32 	%p2, %r4, %r24;
	mul.wide.s32 	%rd7, %r41, 8;
	add.s64 	%rd3, %rd2, %rd7;
	setp.ge.s32 	%p3, %r38, %r24;
	mov.f64 	%fd60, 0d0000000000000000;
	or.pred  	%p4, %p2, %p3;
	@%p4 bra 	$L__BB1_4;
	mul.wide.u32 	%rd8, %r39, 8;
	add.s64 	%rd9, %rd1, %rd8;
	ld.global.f64 	%fd60, [%rd9];
$L__BB1_4:
	st.shared.f64 	[%r7], %fd60;
	max.s32 	%r35, %r5, %r40;
	setp.ge.s32 	%p5, %r35, %r24;
	mov.f64 	%fd61, 0d0000000000000000;
	@%p5 bra 	$L__BB1_6;
	ld.global.f64 	%fd61, [%rd3];
$L__BB1_6:
	st.shared.f64 	[%r8], %fd61;
	bar.sync 	0;
	ld.shared.f64 	%fd12, [%r6];
	ld.shared.f64 	%fd13, [%r9];
	fma.rn.f64 	%fd14, %fd12, %fd13, %fd62;
	ld.shared.f64 	%fd15, [%r6+8];
	ld.shared.f64 	%fd16, [%r9+128];
	fma.rn.f64 	%fd17, %fd15, %fd16, %fd14;
	ld.shared.f64 	%fd18, [%r6+16];
	ld.shared.f64 	%fd19, [%r9+256];
	fma.rn.f64 	%fd20, %fd18, %fd19, %fd17;
	ld.shared.f64 	%fd21, [%r6+24];
	ld.shared.f64 	%fd22, [%r9+384];
	fma.rn.f64 	%fd23, %fd21, %fd22, %fd20;
	ld.shared.f64 	%fd24, [%r6+32];
	ld.shared.f64 	%fd25, [%r9+512];
	fma.rn.f64 	%fd26, %fd24, %fd25, %fd23;
	ld.shared.f64 	%fd27, [%r6+40];
	ld.shared.f64 	%fd28, [%r9+640];
	fma.rn.f64 	%fd29, %fd27, %fd28, %fd26;
	ld.shared.f64 	%fd30, [%r6+48];
	ld.shared.f64 	%fd31, [%r9+768];
	fma.rn.f64 	%fd32, %fd30, %fd31, %fd29;
	ld.shared.f64 	%fd33, [%r6+56];
	ld.shared.f64 	%fd34, [%r9+896];
	fma.rn.f64 	%fd35, %fd33, %fd34, %fd32;
	ld.shared.f64 	%fd36, [%r6+64];
	ld.shared.f64 	%fd37, [%r9+1024];
	fma.rn.f64 	%fd38, %fd36, %fd37, %fd35;
	ld.shared.f64 	%fd39, [%r6+72];
	ld.shared.f64 	%fd40, [%r9+1152];
	fma.rn.f64 	%fd41, %fd39, %fd40, %fd38;
	ld.shared.f64 	%fd42, [%r6+80];
	ld.shared.f64 	%fd43, [%r9+1280];
	fma.rn.f64 	%fd44, %fd42, %fd43, %fd41;
	ld.shared.f64 	%fd45, [%r6+88];
	ld.shared.f64 	%fd46, [%r9+1408];
	fma.rn.f64 	%fd47, %fd45, %fd46, %fd44;
	ld.shared.f64 	%fd48, [%r6+96];
	ld.shared.f64 	%fd49, [%r9+1536];
	fma.rn.f64 	%fd50, %fd48, %fd49, %fd47;
	ld.shared.f64 	%fd51, [%r6+104];
	ld.shared.f64 	%fd52, [%r9+1664];
	fma.rn.f64 	%fd53, %fd51, %fd52, %fd50;
	ld.shared.f64 	%fd54, [%r6+112];
	ld.shared.f64 	%fd55, [%r9+1792];
	fma.rn.f64 	%fd56, %fd54, %fd55, %fd53;
	ld.shared.f64 	%fd57, [%r6+120];
	ld.shared.f64 	%fd58, [%r9+1920];
	fma.rn.f64 	%fd62, %fd57, %fd58, %fd56;
	bar.sync 	0;
	add.s32 	%r42, %r42, 1;
	setp.ne.s32 	%p6, %r42, 0;
	add.s32 	%r41, %r41, 16;
	add.s32 	%r40, %r40, 16;
	add.s32 	%r39, %r39, %r13;
	add.s32 	%r38, %r38, 16;
	@%p6 bra 	$L__BB1_2;
$L__BB1_7:
	max.s32 	%r36, %r4, %r5;
	setp.ge.s32 	%p7, %r36, %r24;
	@%p7 bra 	$L__BB1_9;
	mad.lo.s32 	%r37, %r24, %r5, %r4;
	cvta.to.global.u64 	%rd10, %rd6;
	mul.wide.s32 	%rd11, %r37, 8;
	add.s64 	%rd12, %rd10, %rd11;
	st.global.f64 	[%rd12], %fd62;
$L__BB1_9:
	ret;

}


// ===== COMPILED SASS (sm_100) =====

	.target	sm_100

	.elftype	@"ET_EXEC"


//--------------------- .note.nv.tkinfo           --------------------------
	.section	.note.nv.tkinfo,"",@"SHT_NOTE"
	.sectionflags	@"SHF_NOTE_NV_TKINFO"
	.tkinfo
        /*0018*/ 	.word	0x00000002
        /*0030*/ 	.string	""
        /*0030*/ 	.string	"ptxas"
        /*0030*/ 	.string	"Cuda compilation tools, release 13.0, V13.0.88"
        /*0030*/ 	.string	"Build cuda_13.0.r13.0/compiler.36424714_0"
        /*0030*/ 	.string	"-arch sm_100 -m 64 "



//--------------------- .note.nv.cuinfo           --------------------------
	.section	.note.nv.cuinfo,"",@"SHT_NOTE"
	.sectionflags	@"SHF_NOTE_NV_CUINFO"
        /*0018*/ 	.short	0x0002
        /*001a*/ 	.short	0x0064
        /*001c*/ 	.short	0x0082
	.zero		2


//--------------------- .nv.info                  --------------------------
	.section	.nv.info,"",@"SHT_CUDA_INFO"
	.align	4


	//----- nvinfo : EIATTR_REGCOUNT
	.align		4
        /*0000*/ 	.byte	0x04, 0x2f
        /*0002*/ 	.short	(.L_1 - .L_0)
	.align		4
.L_0:
        /*0004*/ 	.word	index@(_Z20matrixMultiplyGlobalPKdS0_Pdi)
        /*0008*/ 	.word	0x00000020


	//----- nvinfo : EIATTR_FRAME_SIZE
	.align		4
.L_1:
        /*000c*/ 	.byte	0x04, 0x11
        /*000e*/ 	.short	(.L_3 - .L_2)
	.align		4
.L_2:
        /*0010*/ 	.word	index@(_Z20matrixMultiplyGlobalPKdS0_Pdi)
        /*0014*/ 	.word	0x00000000


	//----- nvinfo : EIATTR_REGCOUNT
	.align		4
.L_3:
        /*0018*/ 	.byte	0x04, 0x2f
        /*001a*/ 	.short	(.L_5 - .L_4)
	.align		4
.L_4:
        /*001c*/ 	.word	index@(_Z15matrixMulSharedPdS_S_i)
        /*0020*/ 	.word	0x00000020


	//----- nvinfo : EIATTR_FRAME_SIZE
	.align		4
.L_5:
        /*0024*/ 	.byte	0x04, 0x11
        /*0026*/ 	.short	(.L_7 - .L_6)
	.align		4
.L_6:
        /*0028*/ 	.word	index@(_Z15matrixMulSharedPdS_S_i)
        /*002c*/ 	.word	0x00000000


	//----- nvinfo : EIATTR_MIN_STACK_SIZE
	.align		4
.L_7:
        /*0030*/ 	.byte	0x04, 0x12
        /*0032*/ 	.short	(.L_9 - .L_8)
	.align		4
.L_8:
        /*0034*/ 	.word	index@(_Z15matrixMulSharedPdS_S_i)
        /*0038*/ 	.word	0x00000000


	//----- nvinfo : EIATTR_MIN_STACK_SIZE
	.align		4
.L_9:
        /*003c*/ 	.byte	0x04, 0x12
        /*003e*/ 	.short	(.L_11 - .L_10)
	.align		4
.L_10:
        /*0040*/ 	.word	index@(_Z20matrixMultiplyGlobalPKdS0_Pdi)
        /*0044*/ 	.word	0x00000000
.L_11:


//--------------------- .nv.compat                --------------------------
	.section	.nv.compat,"",@"SHT_CUDA_COMPAT_INFO"
	.align	4
        /*0000*/ 	.byte	0x02, 0x09, 0x00, 0x00, 0x02, 0x02, 0x01, 0x00, 0x02, 0x05, 0x05, 0x00, 0x03, 0x07, 0x01, 0x01
        /*0010*/ 	.byte	0x02, 0x03, 0x00, 0x00, 0x02, 0x06, 0x01, 0x00, 0x04, 0x0b, 0x08, 0x00, 0x01, 0x00, 0x00, 0x00
        /*0020*/ 	.byte	0x00, 0x00, 0x00, 0x00


//--------------------- .nv.info._Z15matrixMulSharedPdS_S_i --------------------------
	.section	.nv.info._Z15matrixMulSharedPdS_S_i,"",@"SHT_CUDA_INFO"
	.sectionflags	@""
	.align	4


	//----- nvinfo : EIATTR_CUDA_API_VERSION
	.align		4
        /*0000*/ 	.byte	0x04, 0x37
        /*0002*/ 	.short	(.L_13 - .L_12)
.L_12:
        /*0004*/ 	.word	0x00000082


	//----- nvinfo : EIATTR_KPARAM_INFO
	.align		4
.L_13:
        /*0008*/ 	.byte	0x04, 0x17
        /*000a*/ 	.short	(.L_15 - .L_14)
.L_14:
        /*000c*/ 	.word	0x00000000
        /*0010*/ 	.short	0x0003
        /*0012*/ 	.short	0x0018
        /*0014*/ 	.byte	0x00, 0xf0, 0x11, 0x00


	//----- nvinfo : EIATTR_KPARAM_INFO
	.align		4
.L_15:
        /*0018*/ 	.byte	0x04, 0x17
        /*001a*/ 	.short	(.L_17 - .L_16)
.L_16:
        /*001c*/ 	.word	0x00000000
        /*0020*/ 	.short	0x0002
        /*0022*/ 	.short	0x0010
        /*0024*/ 	.byte	0x00, 0xf5, 0x21, 0x00


	//----- nvinfo : EIATTR_KPARAM_INFO
	.align		4
.L_17:
        /*0028*/ 	.byte	0x04, 0x17
        /*002a*/ 	.short	(.L_19 - .L_18)
.L_18:
        /*002c*/ 	.word	0x00000000
        /*0030*/ 	.short	0x0001
        /*0032*/ 	.short	0x0008
        /*0034*/ 	.byte	0x00, 0xf5, 0x21, 0x00


	//----- nvinfo : EIATTR_KPARAM_INFO
	.align		4
.L_19:
        /*0038*/ 	.byte	0x04, 0x17
        /*003a*/ 	.short	(.L_21 - .L_20)
.L_20:
        /*003c*/ 	.word	0x00000000
        /*0040*/ 	.short	0x0000
        /*0042*/ 	.short	0x0000
        /*0044*/ 	.byte	0x00, 0xf5, 0x21, 0x00


	//----- nvinfo : EIATTR_SPARSE_MMA_MASK
	.align		4
.L_21:
        /*0048*/ 	.byte	0x03, 0x50
        /*004a*/ 	.short	0x0000


	//----- nvinfo : EIATTR_MAXREG_COUNT
	.align		4
        /*004c*/ 	.byte	0x03, 0x1b
        /*004e*/ 	.short	0x00ff


	//----- nvinfo : EIATTR_NUM_BARRIERS
	.align		4
        /*0050*/ 	.byte	0x02, 0x4c
        /*0052*/ 	.byte	0x01
	.zero		1


	//----- nvinfo : EIATTR_MERCURY_ISA_VERSION
	.align		4
        /*0054*/ 	.byte	0x03, 0x5f
        /*0056*/ 	.short	0x0101


	//----- nvinfo : EIATTR_VRC_CTA_INIT_COUNT
	.align		4
        /*0058*/ 	.byte	0x02, 0x4a
	.zero		1
	.zero		1


	//----- nvinfo : EIATTR_EXIT_INSTR_OFFSETS
	.align		4
        /*005c*/ 	.byte	0x04, 0x1c
        /*005e*/ 	.short	(.L_23 - .L_22)


	//   ....[0]....
.L_22:
        /*0060*/ 	.word	0x00000600


	//   ....[1]....
        /*0064*/ 	.word	0x00000650


	//----- nvinfo : EIATTR_CBANK_PARAM_SIZE
	.align		4
.L_23:
        /*0068*/ 	.byte	0x03, 0x19
        /*006a*/ 	.short	0x001c


	//----- nvinfo : EIATTR_PARAM_CBANK
	.align		4
        /*006c*/ 	.byte	0x04, 0x0a
        /*006e*/ 	.short	(.L_25 - .L_24)
	.align		4
.L_24:
        /*0070*/ 	.word	index@(.nv.constant0._Z15matrixMulSharedPdS_S_i)
        /*0074*/ 	.short	0x0380
        /*0076*/ 	.short	0x001c


	//----- nvinfo : EIATTR_SW_WAR
	.align		4
.L_25:
        /*0078*/ 	.byte	0x04, 0x36
        /*007a*/ 	.short	(.L_27 - .L_26)
.L_26:
        /*007c*/ 	.word	0x00000008
.L_27:


//--------------------- .nv.info._Z20matrixMultiplyGlobalPKdS0_Pdi --------------------------
	.section	.nv.info._Z20matrixMultiplyGlobalPKdS0_Pdi,"",@"SHT_CUDA_INFO"
	.sectionflags	@""
	.align	4


	//----- nvinfo : EIATTR_CUDA_API_VERSION
	.align		4
        /*0000*/ 	.byte	0x04, 0x37
        /*0002*/ 	.short	(.L_29 - .L_28)
.L_28:
        /*0004*/ 	.word	0x00000082


	//----- nvinfo : EIATTR_KPARAM_INFO
	.align		4
.L_29:
        /*0008*/ 	.byte	0x04, 0x17
        /*000a*/ 	.short	(.L_31 - .L_30)
.L_30:
        /*000c*/ 	.word	0x00000000
        /*0010*/ 	.short	0x0003
        /*0012*/ 	.short	0x0018
        /*0014*/ 	.byte	0x00, 0xf0, 0x11, 0x00


	//----- nvinfo : EIATTR_KPARAM_INFO
	.align		4
.L_31:
        /*0018*/ 	.byte	0x04, 0x17
        /*001a*/ 	.short	(.L_33 - .L_32)
.L_32:
        /*001c*/ 	.word	0x00000000
        /*0020*/ 	.short	0x0002
        /*0022*/ 	.short	0x0010
        /*0024*/ 	.byte	0x00, 0xf5, 0x21, 0x00


	//----- nvinfo : EIATTR_KPARAM_INFO
	.align		4
.L_33:
        /*0028*/ 	.byte	0x04, 0x17
        /*002a*/ 	.short	(.L_35 - .L_34)
.L_34:
        /*002c*/ 	.word	0x00000000
        /*0030*/ 	.short	0x0001
        /*0032*/ 	.short	0x0008
        /*0034*/ 	.byte	0x00, 0xf5, 0x21, 0x00


	//----- nvinfo : EIATTR_KPARAM_INFO
	.align		4
.L_35:
        /*0038*/ 	.byte	0x04, 0x17
        /*003a*/ 	.short	(.L_37 - .L_36)
.L_36:
        /*003c*/ 	.word	0x00000000
        /*0040*/ 	.short	0x0000
        /*0042*/ 	.short	0x0000
        /*0044*/ 	.byte	0x00, 0xf5, 0x21, 0x00


	//----- nvinfo : EIATTR_SPARSE_MMA_MASK
	.align		4
.L_37:
        /*0048*/ 	.byte	0x03, 0x50
        /*004a*/ 	.short	0x0000


	//----- nvinfo : EIATTR_MAXREG_COUNT
	.align		4
        /*004c*/ 	.byte	0x03, 0x1b
        /*004e*/ 	.short	0x00ff


	//----- nvinfo : EIATTR_MERCURY_ISA_VERSION
	.align		4
        /*0050*/ 	.byte	0x03, 0x5f
        /*0052*/ 	.short	0x0101


	//----- nvinfo : EIATTR_VRC_CTA_INIT_COUNT
	.align		4
        /*0054*/ 	.byte	0x02, 0x4a
	.zero		1
	.zero		1


	//----- nvinfo : EIATTR_EXIT_INSTR_OFFSETS
	.align		4
        /*0058*/ 	.byte	0x04, 0x1c
        /*005a*/ 	.short	(.L_39 - .L_38)


	//   ....[0]....
.L_38:
        /*005c*/ 	.word	0x000000d0


	//   ....[1]....
        /*0060*/ 	.word	0x00000930


	//----- nvinfo : EIATTR_CBANK_PARAM_SIZE
	.align		4
.L_39:
        /*0064*/ 	.byte	0x03, 0x19
        /*0066*/ 	.short	0x001c


	//----- nvinfo : EIATTR_PARAM_CBANK
	.align		4
        /*0068*/ 	.byte	0x04, 0x0a
        /*006a*/ 	.short	(.L_41 - .L_40)
	.align		4
.L_40:
        /*006c*/ 	.word	index@(.nv.constant0._Z20matrixMultiplyGlobalPKdS0_Pdi)
        /*0070*/ 	.short	0x0380
        /*0072*/ 	.short	0x001c


	//----- nvinfo : EIATTR_SW_WAR
	.align		4
.L_41:
        /*0074*/ 	.byte	0x04, 0x36
        /*0076*/ 	.short	(.L_43 - .L_42)
.L_42:
        /*0078*/ 	.word	0x00000008
.L_43:


//--------------------- .nv.callgraph             --------------------------
	.section	.nv.callgraph,"",@"SHT_CUDA_CALLGRAPH"
	.align	4
	.sectionentsize	8
	.align		4
        /*0000*/ 	.word	0x00000000
	.align		4
        /*0004*/ 	.word	0xffffffff
	.align		4
        /*0008*/ 	.word	0x00000000
	.align		4
        /*000c*/ 	.word	0xfffffffe
	.align		4
        /*0010*/ 	.word	0x00000000
	.align		4
        /*0014*/ 	.word	0xfffffffd
	.align		4
        /*0018*/ 	.word	0x00000000
	.align		4
        /*001c*/ 	.word	0xfffffffc


//--------------------- .text._Z15matrixMulSharedPdS_S_i --------------------------
	.section	.text._Z15matrixMulSharedPdS_S_i,"ax",@progbits
	.align	128
        .global         _Z15matrixMulSharedPdS_S_i
        .type           _Z15matrixMulSharedPdS_S_i,@function
        .size           _Z15matrixMulSharedPdS_S_i,(.L_x_8 - _Z15matrixMulSharedPdS_S_i)
        .other          _Z15matrixMulSharedPdS_S_i,@"STO_CUDA_ENTRY STV_DEFAULT"
_Z15matrixMulSharedPdS_S_i:
.text._Z15matrixMulSharedPdS_S_i:
[----:B------:R-:W-:Y:S01]  /*0000*/  LDC R1, c[0x0][0x37c] ;  /* 0x0000df00ff017b82 */ /* 0x000fe20000000800 */
[----:B------:R-:W0:Y:S01]  /*0010*/  LDCU UR4, c[0x0][0x398] ;  /* 0x00007300ff0477ac */ /* 0x000e220008000800 */
[----:B------:R-:W1:Y:S01]  /*0020*/  S2R R14, SR_TID.X ;  /* 0x00000000000e7919 */ /* 0x000e620000002100 */
[----:B------:R-:W-:Y:S01]  /*0030*/  CS2R R22, SRZ ;  /* 0x0000000000167805 */ /* 0x000fe2000001ff00 */
[----:B------:R-:W2:Y:S01]  /*0040*/  LDCU.64 UR8, c[0x0][0x358] ;  /* 0x00006b00ff0877ac */ /* 0x000ea20008000a00 */
[----:B------:R-:W1:Y:S01]  /*0050*/  S2R R3, SR_CTAID.X ;  /* 0x0000000000037919 */ /* 0x000e620000002500 */
[----:B------:R-:W3:Y:S01]  /*0060*/  S2R R15, SR_TID.Y ;  /* 0x00000000000f7919 */ /* 0x000ee20000002200 */
[----:B------:R-:W3:Y:S01]  /*0070*/  S2R R4, SR_CTAID.Y ;  /* 0x0000000000047919 */ /* 0x000ee20000002600 */
[----:B0-----:R-:W-:-:S05]  /*0080*/  IMAD.U32 R6, RZ, RZ, UR4 ;  /* 0x00000004ff067e24 */ /* 0x001fca000f8e00ff */
[----:B------:R-:W-:Y:S01]  /*0090*/  ISETP.GE.AND P0, PT, R6, 0x1, PT ;  /* 0x000000010600780c */ /* 0x000fe20003f06270 */
[----:B-1----:R-:W-:Y:S02]  /*00a0*/  IMAD R16, R3, 0x10, R14 ;  /* 0x0000001003107824 */ /* 0x002fe400078e020e */
[----:B---3--:R-:W-:-:S10]  /*00b0*/  IMAD R17, R4, 0x10, R15 ;  /* 0x0000001004117824 */ /* 0x008fd400078e020f */
[----:B--2---:R-:W-:Y:S05]  /*00c0*/  @!P0 BRA `(.L_x_0) ;  /* 0x0000000400448947 */ /* 0x004fea0003800000 */
[----:B------:R-:W0:Y:S01]  /*00d0*/  S2UR UR6, SR_CgaCtaId ;  /* 0x00000000000679c3 */ /* 0x000e220000008800 */
[----:B------:R-:W-:Y:S01]  /*00e0*/  UMOV UR4, 0x400 ;  /* 0x0000040000047882 */ /* 0x000fe20000000000 */
[-C--:B------:R-:W-:Y:S01]  /*00f0*/  IMAD R7, R14, R6.reuse, R15 ;  /* 0x000000060e077224 */ /* 0x080fe200078e020f */
[----:B------:R-:W-:Y:S01]  /*0100*/  UIADD3 UR5, UPT, UPT, UR4, 0x800, URZ ;  /* 0x0000080004057890 */ /* 0x000fe2000fffe0ff */
[----:B------:R-:W-:Y:S02]  /*0110*/  IADD3 R2, PT, PT, R6, 0xf, RZ ;  /* 0x0000000f06027810 */ /* 0x000fe40007ffe0ff */
[----:B------:R-:W-:Y:S01]  /*0120*/  CS2R R22, SRZ ;  /* 0x0000000000167805 */ /* 0x000fe2000001ff00 */
[----:B------:R-:W-:Y:S01]  /*0130*/  IMAD R7, R4, 0x10, R7 ;  /* 0x0000001004077824 */ /* 0x000fe200078e0207 */
[----:B------:R-:W1:Y:S01]  /*0140*/  LDC R0, c[0x0][0x398] ;  /* 0x0000e600ff007b82 */ /* 0x000e620000000800 */
[----:B------:R-:W-:Y:S01]  /*0150*/  SHF.R.U32.HI R2, RZ, 0x4, R2 ;  /* 0x00000004ff027819 */ /* 0x000fe20000011602 */
[----:B------:R-:W-:-:S04]  /*0160*/  IMAD R12, R16, R6, R15 ;  /* 0x00000006100c7224 */ /* 0x000fc800078e020f */
[----:B------:R-:W-:Y:S02]  /*0170*/  IMAD.MOV R13, RZ, RZ, -R2 ;  /* 0x000000ffff0d7224 */ /* 0x000fe400078e0a02 */
[----:B------:R-:W2:Y:S01]  /*0180*/  LDC.64 R18, c[0x0][0x388] ;  /* 0x0000e200ff127b82 */ /* 0x000ea20000000a00 */
[----:B0-----:R-:W-:Y:S02]  /*0190*/  ULEA UR5, UR6, UR5, 0x18 ;  /* 0x0000000506057291 */ /* 0x001fe4000f8ec0ff */
[----:B------:R-:W-:-:S04]  /*01a0*/  ULEA UR4, UR6, UR4, 0x18 ;  /* 0x0000000406047291 */ /* 0x000fc8000f8ec0ff */
[----:B------:R-:W-:Y:S02]  /*01b0*/  LEA R4, R14, UR5, 0x3 ;  /* 0x000000050e047c11 */ /* 0x000fe4000f8e18ff */
[----:B------:R-:W-:-:S03]  /*01c0*/  LEA R3, R15, UR4, 0x7 ;  /* 0x000000040f037c11 */ /* 0x000fc6000f8e38ff */
[----:B------:R-:W-:Y:S01]  /*01d0*/  IMAD R2, R15, 0x80, R4 ;  /* 0x000000800f027824 */ /* 0x000fe200078e0204 */
[----:B------:R-:W-:-:S07]  /*01e0*/  LEA R5, R14, R3, 0x3 ;  /* 0x000000030e057211 */ /* 0x000fce00078e18ff */
.L_x_1:
[----:B-1----:R-:W-:Y:S01]  /*01f0*/  IMAD.MOV.U32 R6, RZ, RZ, R0 ;  /* 0x000000ffff067224 */ /* 0x002fe200078e0000 */
[----:B------:R-:W-:Y:S02]  /*0200*/  VIMNMX R11, PT, PT, R16, R15, !PT ;  /* 0x0000000f100b7248 */ /* 0x000fe40007fe0100 */
[----:B------:R-:W-:Y:S01]  /*0210*/  CS2R R28, SRZ ;  /* 0x00000000001c7805 */ /* 0x000fe2000001ff00 */
[----:B--2---:R-:W-:Y:S01]  /*0220*/  IMAD.WIDE R26, R12, 0x8, R18 ;  /* 0x000000080c1a7825 */ /* 0x004fe200078e0212 */
[-C--:B------:R-:W-:Y:S02]  /*0230*/  ISETP.GE.AND P0, PT, R14, R6.reuse, PT ;  /* 0x000000060e00720c */ /* 0x080fe40003f06270 */
[-C--:B------:R-:W-:Y:S02]  /*0240*/  ISETP.GE.AND P1, PT, R11, R6.reuse, PT ;  /* 0x000000060b00720c */ /* 0x080fe40003f26270 */
[----:B------:R-:W-:Y:S02]  /*0250*/  CS2R R10, SRZ ;  /* 0x00000000000a7805 */ /* 0x000fe4000001ff00 */
[----:B------:R-:W-:-:S09]  /*0260*/  ISETP.GE.U32.OR P0, PT, R17, R6, P0 ;  /* 0x000000061100720c */ /* 0x000fd20000706470 */
[----:B------:R-:W2:Y:S04]  /*0270*/  @!P1 LDG.E.64 R28, desc[UR8][R26.64] ;  /* 0x000000081a1c9981 */ /* 0x000ea8000c1e1b00 */
[----:B------:R-:W0:Y:S02]  /*0280*/  @!P0 LDC.64 R8, c[0x0][0x380] ;  /* 0x0000e000ff088b82 */ /* 0x000e240000000a00 */
[----:B0-----:R-:W-:-:S05]  /*0290*/  @!P0 IMAD.WIDE.U32 R8, R7, 0x8, R8 ;  /* 0x0000000807088825 */ /* 0x001fca00078e0008 */
[----:B------:R-:W3:Y:S04]  /*02a0*/  @!P0 LDG.E.64 R10, desc[UR8][R8.64] ;  /* 0x00000008080a8981 */ /* 0x000ee8000c1e1b00 */
[----:B---3--:R-:W-:Y:S04]  /*02b0*/  STS.64 [R5], R10 ;  /* 0x0000000a05007388 */ /* 0x008fe80000000a00 */
[----:B--2---:R-:W-:Y:S01]  /*02c0*/  STS.64 [R2], R28 ;  /* 0x0000001c02007388 */ /* 0x004fe20000000a00 */
[----:B------:R-:W-:Y:S06]  /*02d0*/  BAR.SYNC.DEFER_BLOCKING 0x0 ;  /* 0x0000000000007b1d */ /* 0x000fec0000010000 */
[----:B------:R-:W-:Y:S04]  /*02e0*/  LDS.64 R20, [R4] ;  /* 0x0000000004147984 */ /* 0x000fe80000000a00 */
[----:B------:R-:W0:Y:S04]  /*02f0*/  LDS.128 R8, [R3] ;  /* 0x0000000003087984 */ /* 0x000e280000000c00 */
[----:B------:R-:W1:Y:S01]  /*0300*/  LDS.64 R24, [R4+0x80] ;  /* 0x0000800004187984 */ /* 0x000e620000000a00 */
[----:B0-----:R-:W-:-:S03]  /*0310*/  DFMA R22, R8, R20, R22 ;  /* 0x000000140816722b */ /* 0x001fc60000000016 */
[----:B------:R-:W-:Y:S05]  /*0320*/  LDS.64 R20, [R4+0x100] ;  /* 0x0001000004147984 */ /* 0x000fea0000000a00 */
[----:B-1----:R-:W-:Y:S01]  /*0330*/  DFMA R24, R24, R10, R22 ;  /* 0x0000000a1818722b */ /* 0x002fe20000000016 */
[----:B------:R-:W0:Y:S04]  /*0340*/  LDS.128 R8, [R3+0x10] ;  /* 0x0000100003087984 */ /* 0x000e280000000c00 */
[----:B------:R-:W1:Y:S03]  /*0350*/  LDS.64 R22, [R4+0x180] ;  /* 0x0001800004167984 */ /* 0x000e660000000a00 */
[----:B0-----:R-:W-:Y:S01]  /*0360*/  DFMA R8, R8, R20, R24 ;  /* 0x000000140808722b */ /* 0x001fe20000000018 */
[----:B------:R-:W-:Y:S04]  /*0370*/  LDS.64 R20, [R4+0x200] ;  /* 0x0002000004147984 */ /* 0x000fe80000000a00 */
[----:B------:R-:W-:Y:S03]  /*0380*/  LDS.64 R24, [R4+0x280] ;  /* 0x0002800004187984 */ /* 0x000fe60000000a00 */
[----:B-1----:R-:W-:-:S02]  /*0390*/  DFMA R22, R22, R10, R8 ;  /* 0x0000000a1616722b */ /* 0x002fc40000000008 */
[----:B------:R-:W0:Y:S06]  /*03a0*/  LDS.128 R8, [R3+0x20] ;  /* 0x0000200003087984 */ /* 0x000e2c0000000c00 */
[----:B0-----:R-:W-:Y:S01]  /*03b0*/  DFMA R8, R8, R20, R22 ;  /* 0x000000140808722b */ /* 0x001fe20000000016 */
[----:B------:R-:W-:Y:S04]  /*03c0*/  LDS.64 R20, [R4+0x300] ;  /* 0x0003000004147984 */ /* 0x000fe80000000a00 */
[----:B------:R-:W-:Y:S03]  /*03d0*/  LDS.64 R22, [R4+0x380] ;  /* 0x0003800004167984 */ /* 0x000fe60000000a00 */
[----:B------:R-:W-:-:S02]  /*03e0*/  DFMA R24, R24, R10, R8 ;  /* 0x0000000a1818722b */ /* 0x000fc40000000008 */
        /* <DEDUP_REMOVED lines=20> */
[----:B------:R-:W0:Y:S01]  /*0530*/  LDS.128 R8, [R3+0x70] ;  /* 0x0000700003087984 */ /* 0x000e220000000c00 */
[----:B------:R-:W-:Y:S01]  /*0540*/  IADD3 R13, PT, PT, R13, 0x1, RZ ;  /* 0x000000010d0d7810 */ /* 0x000fe20007ffe0ff */
[----:B------:R-:W-:Y:S03]  /*0550*/  BAR.SYNC.DEFER_BLOCKING 0x0 ;  /* 0x0000000000007b1d */ /* 0x000fe60000010000 */
[----:B------:R-:W-:Y:S01]  /*0560*/  ISETP.NE.AND P0, PT, R13, RZ, PT ;  /* 0x000000ff0d00720c */ /* 0x000fe20003f05270 */
[----:B------:R-:W-:Y:S01]  /*0570*/  VIADD R12, R12, 0x10 ;  /* 0x000000100c0c7836 */ /* 0x000fe20000000000 */
[----:B------:R-:W-:Y:S01]  /*0580*/  IADD3 R14, PT, PT, R14, 0x10, RZ ;  /* 0x000000100e0e7810 */ /* 0x000fe20007ffe0ff */
[----:B------:R-:W-:Y:S02]  /*0590*/  VIADD R15, R15, 0x10 ;  /* 0x000000100f0f7836 */ /* 0x000fe40000000000 */
[----:B------:R-:W-:Y:S01]  /*05a0*/  IMAD R7, R6, 0x10, R7 ;  /* 0x0000001006077824 */ /* 0x000fe200078e0207 */
[----:B0-----:R-:W-:-:S08]  /*05b0*/  DFMA R8, R8, R20, R24 ;  /* 0x000000140808722b */ /* 0x001fd00000000018 */
[----:B------:R-:W-:Y:S01]  /*05c0*/  DFMA R22, R22, R10, R8 ;  /* 0x0000000a1616722b */ /* 0x000fe20000000008 */
[----:B------:R-:W-:Y:S10]  /*05d0*/  @P0 BRA `(.L_x_1) ;  /* 0xfffffffc00040947 */ /* 0x000ff4000383ffff */
.L_x_0:
[----:B------:R-:W-:-:S04]  /*05e0*/  VIMNMX R3, PT, PT, R17, R16, !PT ;  /* 0x0000001011037248 */ /* 0x000fc80007fe0100 */
[----:B------:R-:W-:-:S13]  /*05f0*/  ISETP.GE.AND P0, PT, R3, R6, PT ;  /* 0x000000060300720c */ /* 0x000fda0003f06270 */
[----:B------:R-:W-:Y:S05]  /*0600*/  @P0 EXIT ;  /* 0x000000000000094d */ /* 0x000fea0003800000 */
[----:B------:R-:W0:Y:S01]  /*0610*/  LDC.64 R2, c[0x0][0x390] ;  /* 0x0000e400ff027b82 */ /* 0x000e220000000a00 */
[----:B------:R-:W-:-:S04]  /*0620*/  IMAD R17, R16, R6, R17 ;  /* 0x0000000610117224 */ /* 0x000fc800078e0211 */
[----:B0-----:R-:W-:-:S05]  /*0630*/  IMAD.WIDE R2, R17, 0x8, R2 ;  /* 0x0000000811027825 */ /* 0x001fca00078e0202 */
[----:B------:R-:W-:Y:S01]  /*0640*/  STG.E.64 desc[UR8][R2.64], R22 ;  /* 0x0000001602007986 */ /* 0x000fe2000c101b08 */
[----:B------:R-:W-:Y:S05]  /*0650*/  EXIT ;  /* 0x000000000000794d */ /* 0x000fea0003800000 */
.L_x_2:
[----:B------:R-:W-:-:S00]  /*0660*/  BRA `(.L_x_2) ;  /* 0xfffffffc00fc7947 */ /* 0x000fc0000383ffff */
[----:B------:R-:W-:-:S00]  /*0670*/  NOP ;  /* 0x0000000000007918 */ /* 0x000fc00000000000 */
        /* <DEDUP_REMOVED lines=8> */
.L_x_8:


//--------------------- .text._Z20matrixMultiplyGlobalPKdS0_Pdi --------------------------
	.section	.text._Z20matrixMultiplyGlobalPKdS0_Pdi,"ax",@progbits
	.align	128
        .global         _Z20matrixMultiplyGlobalPKdS0_Pdi
        .type           _Z20matrixMultiplyGlobalPKdS0_Pdi,@function
        .size           _Z20matrixMultiplyGlobalPKdS0_Pdi,(.L_x_9 - _Z20matrixMultiplyGlobalPKdS0_Pdi)
        .other          _Z20matrixMultiplyGlobalPKdS0_Pdi,@"STO_CUDA_ENTRY STV_DEFAULT"
_Z20matrixMultiplyGlobalPKdS0_Pdi:
.text._Z20matrixMultiplyGlobalPKdS0_Pdi:
[----:B------:R-:W-:Y:S01]  /*0000*/  LDC R1, c[0x0][0x37c] ;  /* 0x0000df00ff017b82 */ /* 0x000fe20000000800 */
[----:B------:R-:W0:Y:S07]  /*0010*/  S2R R3, SR_TID.X ;  /* 0x0000000000037919 */ /* 0x000e2e0000002100 */
[----:B------:R-:W1:Y:S01]  /*0020*/  S2UR UR4, SR_CTAID.Y ;  /* 0x00000000000479c3 */ /* 0x000e620000002600 */
[----:B------:R-:W2:Y:S07]  /*0030*/  S2R R22, SR_TID.Y ;  /* 0x0000000000167919 */ /* 0x000eae0000002200 */
[----:B------:R-:W1:Y:S08]  /*0040*/  LDC R7, c[0x0][0x364] ;  /* 0x0000d900ff077b82 */ /* 0x000e700000000800 */
[----:B------:R-:W0:Y:S08]  /*0050*/  S2UR UR5, SR_CTAID.X ;  /* 0x00000000000579c3 */ /* 0x000e300000002500 */
[----:B------:R-:W0:Y:S08]  /*0060*/  LDC R4, c[0x0][0x360] ;  /* 0x0000d800ff047b82 */ /* 0x000e300000000800 */
[----:B------:R-:W3:Y:S01]  /*0070*/  LDC R0, c[0x0][0x398] ;  /* 0x0000e600ff007b82 */ /* 0x000ee20000000800 */
[----:B-1----:R-:W-:-:S02]  /*0080*/  IMAD R9, R7, UR4, RZ ;  /* 0x0000000407097c24 */ /* 0x002fc4000f8e02ff */
[----:B0-----:R-:W-:-:S03]  /*0090*/  IMAD R4, R4, UR5, R3 ;  /* 0x0000000504047c24 */ /* 0x001fc6000f8e0203 */
[----:B--2---:R-:W-:-:S04]  /*00a0*/  IADD3 R3, PT, PT, R9, R22, RZ ;  /* 0x0000001609037210 */ /* 0x004fc80007ffe0ff */
[----:B------:R-:W-:-:S04]  /*00b0*/  VIMNMX R5, PT, PT, R3, R4, !PT ;  /* 0x0000000403057248 */ /* 0x000fc80007fe0100 */
[----:B---3--:R-:W-:-:S13]  /*00c0*/  ISETP.GE.AND P0, PT, R5, R0, PT ;  /* 0x000000000500720c */ /* 0x008fda0003f06270 */
[----:B------:R-:W-:Y:S05]  /*00d0*/  @P0 EXIT ;  /* 0x000000000000094d */ /* 0x000fea0003800000 */
[C---:B------:R-:W-:Y:S01]  /*00e0*/  ISETP.GE.U32.AND P1, PT, R0.reuse, 0x8, PT ;  /* 0x000000080000780c */ /* 0x040fe20003f26070 */
[----:B------:R-:W0:Y:S01]  /*00f0*/  LDCU.64 UR6, c[0x0][0x358] ;  /* 0x00006b00ff0677ac */ /* 0x000e220008000a00 */
[----:B------:R-:W-:Y:S01]  /*0100*/  LOP3.LUT R2, R0, 0x7, RZ, 0xc0, !PT ;  /* 0x0000000700027812 */ /* 0x000fe200078ec0ff */
[----:B------:R-:W-:Y:S02]  /*0110*/  HFMA2 R5, -RZ, RZ, 0, 0 ;  /* 0x00000000ff057431 */ /* 0x000fe400000001ff */
[----:B------:R-:W-:Y:S01]  /*0120*/  IMAD R4, R4, R0, RZ ;  /* 0x0000000004047224 */ /* 0x000fe200078e02ff */
[----:B------:R-:W-:Y:S02]  /*0130*/  CS2R R16, SRZ ;  /* 0x0000000000107805 */ /* 0x000fe4000001ff00 */
[----:B------:R-:W-:-:S05]  /*0140*/  ISETP.NE.AND P0, PT, R2, RZ, PT ;  /* 0x000000ff0200720c */ /* 0x000fca0003f05270 */
[----:B------:R-:W-:Y:S08]  /*0150*/  @!P1 BRA `(.L_x_3) ;  /* 0x0000000000fc9947 */ /* 0x000ff00003800000 */
[----:B------:R-:W1:Y:S01]  /*0160*/  LDCU.64 UR8, c[0x0][0x380] ;  /* 0x00007000ff0877ac */ /* 0x000e620008000a00 */
[----:B------:R-:W-:Y:S01]  /*0170*/  IMAD.MOV.U32 R23, RZ, RZ, RZ ;  /* 0x000000ffff177224 */ /* 0x000fe200078e00ff */
[C---:B------:R-:W-:Y:S01]  /*0180*/  LOP3.LUT R5, R0.reuse, 0x7ffffff8, RZ, 0xc0, !PT ;  /* 0x7ffffff800057812 */ /* 0x040fe200078ec0ff */
[C---:B------:R-:W-:Y:S01]  /*0190*/  IMAD R24, R0.reuse, 0x7, R3 ;  /* 0x0000000700187824 */ /* 0x040fe200078e0203 */
[C---:B------:R-:W-:Y:S01]  /*01a0*/  SHF.L.U32 R8, R0.reuse, 0x3, RZ ;  /* 0x0000000300087819 */ /* 0x040fe200000006ff */
[----:B------:R-:W-:Y:S01]  /*01b0*/  IMAD.WIDE.U32 R6, R7, UR4, R22 ;  /* 0x0000000407067c25 */ /* 0x000fe2000f8e0016 */
[----:B------:R-:W-:Y:S02]  /*01c0*/  IADD3 R22, PT, PT, R9, R0, R22 ;  /* 0x0000000009167210 */ /* 0x000fe40007ffe016 */
[----:B------:R-:W-:Y:S02]  /*01d0*/  CS2R R16, SRZ ;  /* 0x0000000000107805 */ /* 0x000fe4000001ff00 */
[C---:B------:R-:W-:Y:S01]  /*01e0*/  LEA R25, R0.reuse, R3, 0x2 ;  /* 0x0000000300197211 */ /* 0x040fe200078e10ff */
[----:B------:R-:W-:-:S02]  /*01f0*/  IMAD R9, R0, 0x6, R3 ;  /* 0x0000000600097824 */ /* 0x000fc400078e0203 */
[C-C-:B------:R-:W-:Y:S02]  /*0200*/  IMAD R23, R0.reuse, 0x5, R3.reuse ;  /* 0x0000000500177824 */ /* 0x140fe400078e0203 */
[C-C-:B------:R-:W-:Y:S02]  /*0210*/  IMAD R27, R0.reuse, 0x3, R3.reuse ;  /* 0x00000003001b7824 */ /* 0x140fe400078e0203 */
[----:B------:R-:W-:Y:S01]  /*0220*/  IMAD R29, R0, 0x2, R3 ;  /* 0x00000002001d7824 */ /* 0x000fe200078e0203 */
[----:B-1----:R-:W-:-:S04]  /*0230*/  LEA R12, P1, R6, UR8, 0x3 ;  /* 0x00000008060c7c11 */ /* 0x002fc8000f8218ff */
[----:B------:R-:W-:Y:S02]  /*0240*/  LEA.HI.X R13, R6, UR9, R7, 0x3, P1 ;  /* 0x00000009060d7c11 */ /* 0x000fe400088f1c07 */
[----:B------:R-:W-:Y:S02]  /*0250*/  MOV R6, R4 ;  /* 0x0000000400067202 */ /* 0x000fe40000000f00 */
[----:B------:R-:W-:-:S07]  /*0260*/  IADD3 R7, PT, PT, -R5, RZ, RZ ;  /* 0x000000ff05077210 */ /* 0x000fce0007ffe1ff */
.L_x_4:
[----:B------:R-:W1:Y:S01]  /*0270*/  LDC.64 R10, c[0x0][0x388] ;  /* 0x0000e200ff0a7b82 */ /* 0x000e620000000a00 */
[----:B0-----:R-:W2:Y:S01]  /*0280*/  LDG.E.64 R14, desc[UR6][R12.64] ;  /* 0x000000060c0e7981 */ /* 0x001ea2000c1e1b00 */
[----:B-1----:R-:W-:-:S05]  /*0290*/  IMAD.WIDE R10, R6, 0x8, R10 ;  /* 0x00000008060a7825 */ /* 0x002fca00078e020a */
[----:B------:R-:W2:Y:S04]  /*02a0*/  LDG.E.64 R20, desc[UR6][R10.64] ;  /* 0x000000060a147981 */ /* 0x000ea8000c1e1b00 */
[----:B------:R-:W3:Y:S01]  /*02b0*/  LDG.E.64 R18, desc[UR6][R10.64+0x8] ;  /* 0x000008060a127981 */ /* 0x000ee2000c1e1b00 */
[----:B--2---:R-:W-:Y:S01]  /*02c0*/  DFMA R20, R14, R20, R16 ;  /* 0x000000140e14722b */ /* 0x004fe20000000010 */
[----:B------:R-:W0:Y:S02]  /*02d0*/  LDC.64 R14, c[0x0][0x380] ;  /* 0x0000e000ff0e7b82 */ /* 0x000e240000000a00 */
[----:B0-----:R-:W-:-:S06]  /*02e0*/  IMAD.WIDE.U32 R16, R22, 0x8, R14 ;  /* 0x0000000816107825 */ /* 0x001fcc00078e000e */
[----:B------:R-:W3:Y:S02]  /*02f0*/  LDG.E.64 R16, desc[UR6][R16.64] ;  /* 0x0000000610107981 */ /* 0x000ee4000c1e1b00 */
[----:B---3--:R-:W-:Y:S01]  /*0300*/  DFMA R18, R16, R18, R20 ;  /* 0x000000121012722b */ /* 0x008fe20000000014 */
[--C-:B------:R-:W-:Y:S01]  /*0310*/  IMAD.WIDE.U32 R16, R29, 0x8, R14.reuse ;  /* 0x000000081d107825 */ /* 0x100fe200078e000e */
[----:B------:R-:W2:Y:S05]  /*0320*/  LDG.E.64 R20, desc[UR6][R10.64+0x10] ;  /* 0x000010060a147981 */ /* 0x000eaa000c1e1b00 */
[----:B------:R-:W2:Y:S02]  /*0330*/  LDG.E.64 R16, desc[UR6][R16.64] ;  /* 0x0000000610107981 */ /* 0x000ea4000c1e1b00 */
[----:B--2---:R-:W-:Y:S01]  /*0340*/  DFMA R20, R16, R20, R18 ;  /* 0x000000141014722b */ /* 0x004fe20000000012 */
        /* <DEDUP_REMOVED lines=14> */
[----:B------:R-:W2:Y:S01]  /*0430*/  LDG.E.64 R18, desc[UR6][R18.64] ;  /* 0x0000000612127981 */ /* 0x000ea2000c1e1b00 */
[----:B------:R-:W-:-:S06]  /*0440*/  IMAD.WIDE.U32 R14, R24, 0x8, R14 ;  /* 0x00000008180e7825 */ /* 0x000fcc00078e000e */
[----:B------:R-:W3:Y:S01]  /*0450*/  LDG.E.64 R14, desc[UR6][R14.64] ;  /* 0x000000060e0e7981 */ /* 0x000ee2000c1e1b00 */
[----:B------:R-:W-:Y:S01]  /*0460*/  VIADD R7, R7, 0x8 ;  /* 0x0000000807077836 */ /* 0x000fe20000000000 */
[----:B--2---:R-:W-:Y:S02]  /*0470*/  DFMA R20, R18, R20, R16 ;  /* 0x000000141214722b */ /* 0x004fe40000000010 */
[----:B------:R-:W3:Y:S02]  /*0480*/  LDG.E.64 R16, desc[UR6][R10.64+0x38] ;  /* 0x000038060a107981 */ /* 0x000ee4000c1e1b00 */
[----:B------:R-:W-:Y:S01]  /*0490*/  ISETP.NE.AND P1, PT, R7, RZ, PT ;  /* 0x000000ff0700720c */ /* 0x000fe20003f25270 */
[----:B------:R-:W-:Y:S01]  /*04a0*/  IMAD.WIDE.U32 R12, R8, 0x8, R12 ;  /* 0x00000008080c7825 */ /* 0x000fe200078e000c */
[----:B------:R-:W-:Y:S02]  /*04b0*/  IADD3 R6, PT, PT, R6, 0x8, RZ ;  /* 0x0000000806067810 */ /* 0x000fe40007ffe0ff */
[C---:B------:R-:W-:Y:S01]  /*04c0*/  IADD3 R24, PT, PT, R8.reuse, R24, RZ ;  /* 0x0000001808187210 */ /* 0x040fe20007ffe0ff */
[C---:B------:R-:W-:Y:S01]  /*04d0*/  IMAD.IADD R9, R8.reuse, 0x1, R9 ;  /* 0x0000000108097824 */ /* 0x040fe200078e0209 */
[C---:B------:R-:W-:Y:S01]  /*04e0*/  IADD3 R23, PT, PT, R8.reuse, R23, RZ ;  /* 0x0000001708177210 */ /* 0x040fe20007ffe0ff */
[C---:B------:R-:W-:Y:S01]  /*04f0*/  IMAD.IADD R29, R8.reuse, 0x1, R29 ;  /* 0x00000001081d7824 */ /* 0x040fe200078e021d */
[----:B------:R-:W-:-:S02]  /*0500*/  IADD3 R25, PT, PT, R8, R25, RZ ;  /* 0x0000001908197210 */ /* 0x000fc40007ffe0ff */
[C---:B------:R-:W-:Y:S02]  /*0510*/  IADD3 R27, PT, PT, R8.reuse, R27, RZ ;  /* 0x0000001b081b7210 */ /* 0x040fe40007ffe0ff */
[----:B------:R-:W-:Y:S01]  /*0520*/  IADD3 R22, PT, PT, R8, R22, RZ ;  /* 0x0000001608167210 */ /* 0x000fe20007ffe0ff */
[----:B---3--:R-:W-:Y:S01]  /*0530*/  DFMA R16, R14, R16, R20 ;  /* 0x000000100e10722b */ /* 0x008fe20000000014 */
[----:B------:R-:W-:Y:S10]  /*0540*/  @P1 BRA `(.L_x_4) ;  /* 0xfffffffc00481947 */ /* 0x000ff4000383ffff */
.L_x_3:
[----:B------:R-:W-:Y:S05]  /*0550*/  @!P0 BRA `(.L_x_5) ;  /* 0x0000000000e48947 */ /* 0x000fea0003800000 */
[----:B------:R-:W-:Y:S02]  /*0560*/  ISETP.GE.U32.AND P0, PT, R2, 0x4, PT ;  /* 0x000000040200780c */ /* 0x000fe40003f06070 */
[----:B------:R-:W-:-:S04]  /*0570*/  LOP3.LUT R26, R0, 0x3, RZ, 0xc0, !PT ;  /* 0x00000003001a7812 */ /* 0x000fc800078ec0ff */
[----:B------:R-:W-:-:S07]  /*0580*/  ISETP.NE.AND P1, PT, R26, RZ, PT ;  /* 0x000000ff1a00720c */ /* 0x000fce0003f25270 */
[----:B------:R-:W-:Y:S06]  /*0590*/  @!P0 BRA `(.L_x_6) ;  /* 0x0000000000648947 */ /* 0x000fec0003800000 */
[----:B------:R-:W1:Y:S01]  /*05a0*/  LDC.64 R20, c[0x0][0x388] ;  /* 0x0000e200ff147b82 */ /* 0x000e620000000a00 */
[----:B------:R-:W-:Y:S01]  /*05b0*/  IADD3 R9, PT, PT, R4, R5, RZ ;  /* 0x0000000504097210 */ /* 0x000fe20007ffe0ff */
[----:B------:R-:W-:-:S05]  /*05c0*/  IMAD R7, R5, R0, R3 ;  /* 0x0000000005077224 */ /* 0x000fca00078e0203 */
[----:B------:R-:W-:Y:S01]  /*05d0*/  IADD3 R11, PT, PT, R7, R0, RZ ;  /* 0x00000000070b7210 */ /* 0x000fe20007ffe0ff */
[----:B------:R-:W2:Y:S01]  /*05e0*/  LDC.64 R22, c[0x0][0x380] ;  /* 0x0000e000ff167b82 */ /* 0x000ea20000000a00 */
[----:B-1----:R-:W-:-:S04]  /*05f0*/  IMAD.WIDE R20, R9, 0x8, R20 ;  /* 0x0000000809147825 */ /* 0x002fc800078e0214 */
[--C-:B--2---:R-:W-:Y:S02]  /*0600*/  IMAD.WIDE.U32 R8, R7, 0x8, R22.reuse ;  /* 0x0000000807087825 */ /* 0x104fe400078e0016 */
[----:B0-----:R-:W2:Y:S02]  /*0610*/  LDG.E.64 R6, desc[UR6][R20.64] ;  /* 0x0000000614067981 */ /* 0x001ea4000c1e1b00 */
[C---:B------:R-:W-:Y:S02]  /*0620*/  IMAD.WIDE.U32 R12, R11.reuse, 0x8, R22 ;  /* 0x000000080b0c7825 */ /* 0x040fe400078e0016 */
[----:B------:R-:W2:Y:S02]  /*0630*/  LDG.E.64 R8, desc[UR6][R8.64] ;  /* 0x0000000608087981 */ /* 0x000ea4000c1e1b00 */
[----:B------:R-:W-:Y:S02]  /*0640*/  IMAD.IADD R15, R11, 0x1, R0 ;  /* 0x000000010b0f7824 */ /* 0x000fe400078e0200 */
[----:B------:R-:W3:Y:S02]  /*0650*/  LDG.E.64 R10, desc[UR6][R20.64+0x8] ;  /* 0x00000806140a7981 */ /* 0x000ee4000c1e1b00 */
[----:B------:R-:W-:-:S02]  /*0660*/  IMAD.WIDE.U32 R18, R15, 0x8, R22 ;  /* 0x000000080f127825 */ /* 0x000fc400078e0016 */
[----:B------:R-:W3:Y:S01]  /*0670*/  LDG.E.64 R12, desc[UR6][R12.64] ;  /* 0x000000060c0c7981 */ /* 0x000ee2000c1e1b00 */
[----:B------:R-:W-:-:S03]  /*0680*/  IADD3 R25, PT, PT, R15, R0, RZ ;  /* 0x000000000f197210 */ /* 0x000fc60007ffe0ff */
[----:B------:R-:W4:Y:S02]  /*0690*/  LDG.E.64 R14, desc[UR6][R20.64+0x10] ;  /* 0x00001006140e7981 */ /* 0x000f24000c1e1b00 */
[----:B------:R-:W-:Y:S02]  /*06a0*/  IMAD.WIDE.U32 R22, R25, 0x8, R22 ;  /* 0x0000000819167825 */ /* 0x000fe400078e0016 */
[----:B------:R-:W4:Y:S04]  /*06b0*/  LDG.E.64 R18, desc[UR6][R18.64] ;  /* 0x0000000612127981 */ /* 0x000f28000c1e1b00 */
[----:B------:R-:W5:Y:S04]  /*06c0*/  LDG.E.64 R24, desc[UR6][R20.64+0x18] ;  /* 0x0000180614187981 */ /* 0x000f68000c1e1b00 */
[----:B------:R-:W5:Y:S01]  /*06d0*/  LDG.E.64 R22, desc[UR6][R22.64] ;  /* 0x0000000616167981 */ /* 0x000f62000c1e1b00 */
[----:B------:R-:W-:Y:S01]  /*06e0*/  IADD3 R5, PT, PT, R5, 0x4, RZ ;  /* 0x0000000405057810 */ /* 0x000fe20007ffe0ff */
[----:B--2---:R-:W-:-:S08]  /*06f0*/  DFMA R6, R8, R6, R16 ;  /* 0x000000060806722b */ /* 0x004fd00000000010 */
[----:B---3--:R-:W-:-:S08]  /*0700*/  DFMA R6, R12, R10, R6 ;  /* 0x0000000a0c06722b */ /* 0x008fd00000000006 */
[----:B----4-:R-:W-:-:S08]  /*0710*/  DFMA R6, R18, R14, R6 ;  /* 0x0000000e1206722b */ /* 0x010fd00000000006 */
[----:B-----5:R-:W-:-:S11]  /*0720*/  DFMA R16, R22, R24, R6 ;  /* 0x000000181610722b */ /* 0x020fd60000000006 */
.L_x_6:
[----:B------:R-:W-:Y:S05]  /*0730*/  @!P1 BRA `(.L_x_5) ;  /* 0x00000000006c9947 */ /* 0x000fea0003800000 */
[----:B------:R-:W1:Y:S01]  /*0740*/  LDC.64 R14, c[0x0][0x380] ;  /* 0x0000e000ff0e7b82 */ /* 0x000e620000000a00 */
[----:B------:R-:W-:Y:S02]  /*0750*/  ISETP.NE.AND P0, PT, R26, 0x1, PT ;  /* 0x000000011a00780c */ /* 0x000fe40003f05270 */
[----:B------:R-:W-:-:S04]  /*0760*/  LOP3.LUT R2, R0, 0x1, RZ, 0xc0, !PT ;  /* 0x0000000100027812 */ /* 0x000fc800078ec0ff */
[----:B------:R-:W-:Y:S01]  /*0770*/  ISETP.NE.U32.AND P1, PT, R2, 0x1, PT ;  /* 0x000000010200780c */ /* 0x000fe20003f25070 */
[----:B------:R-:W2:Y:S06]  /*0780*/  LDC.64 R20, c[0x0][0x388] ;  /* 0x0000e200ff147b82 */ /* 0x000eac0000000a00 */
[C---:B------:R-:W-:Y:S01]  /*0790*/  @P0 IMAD R7, R5.reuse, R0, R3 ;  /* 0x0000000005070224 */ /* 0x040fe200078e0203 */
[----:B------:R-:W-:Y:S01]  /*07a0*/  @P0 IADD3 R19, PT, PT, R4, R5, RZ ;  /* 0x0000000504130210 */ /* 0x000fe20007ffe0ff */
[----:B------:R-:W3:Y:S01]  /*07b0*/  LDC.64 R12, c[0x0][0x380] ;  /* 0x0000e000ff0c7b82 */ /* 0x000ee20000000a00 */
[----:B------:R-:W-:-:S07]  /*07c0*/  @P0 IADD3 R5, PT, PT, R5, 0x2, RZ ;  /* 0x0000000205050810 */ /* 0x000fce0007ffe0ff */
[----:B------:R-:W4:Y:S01]  /*07d0*/  LDC.64 R10, c[0x0][0x388] ;  /* 0x0000e200ff0a7b82 */ /* 0x000f220000000a00 */
[----:B-1----:R-:W-:-:S06]  /*07e0*/  @P0 IMAD.WIDE.U32 R8, R7, 0x8, R14 ;  /* 0x0000000807080825 */ /* 0x002fcc00078e000e */
[----:B0-----:R-:W5:Y:S01]  /*07f0*/  @P0 LDG.E.64 R8, desc[UR6][R8.64] ;  /* 0x0000000608080981 */ /* 0x001f62000c1e1b00 */
[----:B--2---:R-:W-:-:S04]  /*0800*/  @P0 IMAD.WIDE R20, R19, 0x8, R20 ;  /* 0x0000000813140825 */ /* 0x004fc800078e0214 */
[----:B------:R-:W-:Y:S02]  /*0810*/  @P0 IMAD.IADD R19, R7, 0x1, R0 ;  /* 0x0000000107130824 */ /* 0x000fe400078e0200 */
[----:B------:R-:W5:Y:S02]  /*0820*/  @P0 LDG.E.64 R6, desc[UR6][R20.64] ;  /* 0x0000000614060981 */ /* 0x000f64000c1e1b00 */
[----:B------:R-:W-:Y:S02]  /*0830*/  @P0 IMAD.WIDE.U32 R18, R19, 0x8, R14 ;  /* 0x0000000813120825 */ /* 0x000fe400078e000e */
[----:B------:R-:W2:Y:S02]  /*0840*/  @P0 LDG.E.64 R14, desc[UR6][R20.64+0x8] ;  /* 0x00000806140e0981 */ /* 0x000ea4000c1e1b00 */
[----:B------:R-:W-:Y:S01]  /*0850*/  @!P1 IMAD R23, R5, R0, R3 ;  /* 0x0000000005179224 */ /* 0x000fe200078e0203 */
[----:B------:R-:W-:Y:S01]  /*0860*/  @!P1 IADD3 R5, PT, PT, R4, R5, RZ ;  /* 0x0000000504059210 */ /* 0x000fe20007ffe0ff */
[----:B------:R-:W2:Y:S02]  /*0870*/  @P0 LDG.E.64 R18, desc[UR6][R18.64] ;  /* 0x0000000612120981 */ /* 0x000ea4000c1e1b00 */
[----:B---3--:R-:W-:-:S04]  /*0880*/  @!P1 IMAD.WIDE.U32 R12, R23, 0x8, R12 ;  /* 0x00000008170c9825 */ /* 0x008fc800078e000c */
[----:B----4-:R-:W-:Y:S02]  /*0890*/  @!P1 IMAD.WIDE R10, R5, 0x8, R10 ;  /* 0x00000008050a9825 */ /* 0x010fe400078e020a */
[----:B------:R-:W3:Y:S04]  /*08a0*/  @!P1 LDG.E.64 R12, desc[UR6][R12.64] ;  /* 0x000000060c0c9981 */ /* 0x000ee8000c1e1b00 */
[----:B------:R-:W3:Y:S01]  /*08b0*/  @!P1 LDG.E.64 R10, desc[UR6][R10.64] ;  /* 0x000000060a0a9981 */ /* 0x000ee2000c1e1b00 */
[----:B-----5:R-:W-:-:S08]  /*08c0*/  @P0 DFMA R6, R8, R6, R16 ;  /* 0x000000060806022b */ /* 0x020fd00000000010 */
[----:B--2---:R-:W-:-:S08]  /*08d0*/  @P0 DFMA R16, R18, R14, R6 ;  /* 0x0000000e1210022b */ /* 0x004fd00000000006 */
[----:B---3--:R-:W-:-:S11]  /*08e0*/  @!P1 DFMA R16, R12, R10, R16 ;  /* 0x0000000a0c10922b */ /* 0x008fd60000000010 */
.L_x_5:
[----:B------:R-:W1:Y:S01]  /*08f0*/  LDC.64 R6, c[0x0][0x390] ;  /* 0x0000e400ff067b82 */ /* 0x000e620000000a00 */
[----:B------:R-:W-:-:S05]  /*0900*/  IADD3 R3, PT, PT, R3, R4, RZ ;  /* 0x0000000403037210 */ /* 0x000fca0007ffe0ff */
[----:B-1----:R-:W-:-:S05]  /*0910*/  IMAD.WIDE R2, R3, 0x8, R6 ;  /* 0x0000000803027825 */ /* 0x002fca00078e0206 */
[----:B0-----:R-:W-:Y:S01]  /*0920*/  STG.E.64 desc[UR6][R2.64], R16 ;  /* 0x0000001002007986 */ /* 0x001fe2000c101b06 */
[----:B------:R-:W-:Y:S05]  /*0930*/  EXIT ;  /* 0x000000000000794d */ /* 0x000fea0003800000 */
.L_x_7:
        /* <DEDUP_REMOVED lines=12> */
.L_x_9:


//--------------------- .nv.shared._Z15matrixMulSharedPdS_S_i --------------------------
	.section	.nv.shared._Z15matrixMulSharedPdS_S_i,"aw",@nobits
	.sectionflags	@""
	.align	8
.nv.shared._Z15matrixMulSharedPdS_S_i:
	.zero		5120


//--------------------- .nv.shared.reserved.0     --------------------------
	.section	.nv.shared.reserved.0,"aw",@nobits
	.weak		__nv_reservedSMEM_offset_0_alias
	.size		__nv_reservedSMEM_offset_0_alias, 0, 64
	.other		__nv_reservedSMEM_offset_0_alias,@"STO_CUDA_RESERVED_SHARED STV_DEFAULT"
__nv_reservedSMEM_offset_0_alias:
	.zero		0
	.zero		64


//--------------------- .nv.constant0._Z15matrixMulSharedPdS_S_i --------------------------
	.section	.nv.constant0._Z15matrixMulSharedPdS_S_i,"a",@progbits
	.sectionflags	@""
	.align	4
.nv.constant0._Z15matrixMulSharedPdS_S_i:
	.zero		924


//--------------------- .nv.constant0._Z20matrixMultiplyGlobalPKdS0_Pdi --------------------------
	.section	.nv.constant0._Z20matrixMultiplyGlobalPKdS0_Pdi,"a",@progbits
	.sectionflags	@""
	.align	4
.nv.constant0._Z20matrixMultiplyGlobalPKdS0_Pdi:
	.zero		924


//--------------------- SYMBOLS --------------------------

	.type		.nv.reservedSmem.offset0,@object
	.size		.nv.reservedSmem.offset0,0x4
	.type		.nv.reservedSmem.cap,@object
	.size		.nv.reservedSmem.cap,0x4
